	.headerflags	@"EF_CUDA_TEXMODE_UNIFIED EF_CUDA_64BIT_ADDRESS EF_CUDA_ACCELERATORS EF_CUDA_SM90 EF_CUDA_VIRTUAL_SM(EF_CUDA_SM90)"
	.elftype	@"ET_EXEC"


//--------------------- .nv.info                  --------------------------
	.section	.nv.info,"",@"SHT_CUDA_INFO"
	.align	4


	//----- nvinfo : EIATTR_REGCOUNT
	.align		4
        /*0000*/ 	.byte	0x04, 0x2f
        /*0002*/ 	.short	(.L_1 - .L_0)
	.align		4
.L_0:
        /*0004*/ 	.word	index@(triton_poi_fused_convolution_23)
        /*0008*/ 	.word	0x0000001a


	//----- nvinfo : EIATTR_MIN_STACK_SIZE
	.align		4
.L_1:
        /*000c*/ 	.byte	0x04, 0x12
        /*000e*/ 	.short	(.L_3 - .L_2)
	.align		4
.L_2:
        /*0010*/ 	.word	index@(triton_poi_fused_convolution_23)
        /*0014*/ 	.word	0x00000000


	//----- nvinfo : EIATTR_FRAME_SIZE
	.align		4
.L_3:
        /*0018*/ 	.byte	0x04, 0x11
        /*001a*/ 	.short	(.L_5 - .L_4)
	.align		4
.L_4:
        /*001c*/ 	.word	index@(triton_poi_fused_convolution_23)
        /*0020*/ 	.word	0x00000000


	//----- nvinfo : EIATTR_MIN_STACK_SIZE
	.align		4
.L_5:
        /*0024*/ 	.byte	0x04, 0x12
        /*0026*/ 	.short	(.L_7 - .L_6)
	.align		4
.L_6:
        /*0028*/ 	.word	index@(triton_poi_fused_convolution_23)
        /*002c*/ 	.word	0x00000000
.L_7:


//--------------------- .nv.info.triton_poi_fused_convolution_23 --------------------------
	.section	.nv.info.triton_poi_fused_convolution_23,"",@"SHT_CUDA_INFO"
	.sectionflags	@""
	.align	4


	//----- nvinfo : EIATTR_CUDA_API_VERSION
	.align		4
        /*0000*/ 	.byte	0x04, 0x37
        /*0002*/ 	.short	(.L_9 - .L_8)
.L_8:
        /*0004*/ 	.word	0x0000007c


	//----- nvinfo : EIATTR_KPARAM_INFO
	.align		4
.L_9:
        /*0008*/ 	.byte	0x04, 0x17
        /*000a*/ 	.short	(.L_11 - .L_10)
.L_10:
        /*000c*/ 	.word	0x00000000
        /*0010*/ 	.short	0x0003
        /*0012*/ 	.short	0x0014
        /*0014*/ 	.byte	0x00, 0xf0, 0x11, 0x00


	//----- nvinfo : EIATTR_KPARAM_INFO
	.align		4
.L_11:
        /*0018*/ 	.byte	0x04, 0x17
        /*001a*/ 	.short	(.L_13 - .L_12)
.L_12:
        /*001c*/ 	.word	0x00000000
        /*0020*/ 	.short	0x0002
        /*0022*/ 	.short	0x0010
        /*0024*/ 	.byte	0x00, 0xf0, 0x11, 0x00


	//----- nvinfo : EIATTR_KPARAM_INFO
	.align		4
.L_13:
        /*0028*/ 	.byte	0x04, 0x17
        /*002a*/ 	.short	(.L_15 - .L_14)
.L_14:
        /*002c*/ 	.word	0x00000000
        /*0030*/ 	.short	0x0001
        /*0032*/ 	.short	0x0008
        /*0034*/ 	.byte	0x00, 0xf4, 0x21, 0x00


	//----- nvinfo : EIATTR_KPARAM_INFO
	.align		4
.L_15:
        /*0038*/ 	.byte	0x04, 0x17
        /*003a*/ 	.short	(.L_17 - .L_16)
.L_16:
        /*003c*/ 	.word	0x00000000
        /*0040*/ 	.short	0x0000
        /*0042*/ 	.short	0x0000
        /*0044*/ 	.byte	0x00, 0xf4, 0x21, 0x00


	//----- nvinfo : EIATTR_SPARSE_MMA_MASK
	.align		4
.L_17:
        /*0048*/ 	.byte	0x03, 0x50
        /*004a*/ 	.short	0x0000


	//----- nvinfo : EIATTR_MAXREG_COUNT
	.align		4
        /*004c*/ 	.byte	0x03, 0x1b
        /*004e*/ 	.short	0x00ff


	//----- nvinfo : EIATTR_EXIT_INSTR_OFFSETS
	.align		4
        /*0050*/ 	.byte	0x04, 0x1c
        /*0052*/ 	.short	(.L_19 - .L_18)


	//   ....[0]....
.L_18:
        /*0054*/ 	.word	0x000005a0


	//   ....[1]....
        /*0058*/ 	.word	0x000005f0


	//----- nvinfo : EIATTR_REQNTID
	.align		4
.L_19:
        /*005c*/ 	.byte	0x04, 0x10
        /*005e*/ 	.short	(.L_21 - .L_20)
.L_20:
        /*0060*/ 	.word	0x00000080
        /*0064*/ 	.word	0x00000001
        /*0068*/ 	.word	0x00000001


	//----- nvinfo : EIATTR_CBANK_PARAM_SIZE
	.align		4
.L_21:
        /*006c*/ 	.byte	0x03, 0x19
        /*006e*/ 	.short	0x0018


	//----- nvinfo : EIATTR_PARAM_CBANK
	.align		4
        /*0070*/ 	.byte	0x04, 0x0a
        /*0072*/ 	.short	(.L_23 - .L_22)
	.align		4
.L_22:
        /*0074*/ 	.word	index@(.nv.constant0.triton_poi_fused_convolution_23)
        /*0078*/ 	.short	0x0210
        /*007a*/ 	.short	0x0018


	//----- nvinfo : EIATTR_SW_WAR
	.align		4
.L_23:
        /*007c*/ 	.byte	0x04, 0x36
        /*007e*/ 	.short	(.L_25 - .L_24)
.L_24:
        /*0080*/ 	.word	0x00000008
.L_25:


//--------------------- .nv.callgraph             --------------------------
	.section	.nv.callgraph,"",@"SHT_CUDA_CALLGRAPH"
	.align	4
	.sectionentsize	8
	.align		4
        /*0000*/ 	.word	0x00000000
	.align		4
        /*0004*/ 	.word	0xffffffff
	.align		4
        /*0008*/ 	.word	0x00000000
	.align		4
        /*000c*/ 	.word	0xfffffffe
	.align		4
        /*0010*/ 	.word	0x00000000
	.align		4
        /*0014*/ 	.word	0xfffffffd
	.align		4
        /*0018*/ 	.word	0x00000000
	.align		4
        /*001c*/ 	.word	0xfffffffc


//--------------------- .text.triton_poi_fused_convolution_23 --------------------------
	.section	.text.triton_poi_fused_convolution_23,"ax",@progbits
	.sectionflags	@"SHF_BARRIERS=1"
	.align	128
        .global         triton_poi_fused_convolution_23
        .type           triton_poi_fused_convolution_23,@function
        .size           triton_poi_fused_convolution_23,(.L_x_1 - triton_poi_fused_convolution_23)
        .other          triton_poi_fused_convolution_23,@"STO_CUDA_ENTRY STV_DEFAULT"
triton_poi_fused_convolution_23:
.text.triton_poi_fused_convolution_23:
[----:B------:R-:W0:Y:S02]  /*0000*/  LDC R1, c[0x0][0x28] ;  /* 0x00000a00ff017b82 */ /* 0x000e240000000800 */
[----:B------:R-:W1:Y:S01]  /*0010*/  S2R R12, SR_TID.X ;  /* 0x00000000000c7919 */ /* 0x000e620000002100 */
[----:B------:R-:W2:Y:S01]  /*0020*/  LDC.64 R8, c[0x0][0x210] ;  /* 0x00008400ff087b82 */ /* 0x000ea20000000a00 */
[----:B------:R-:W-:Y:S01]  /*0030*/  ULDC.64 UR6, c[0x0][0x208] ;  /* 0x0000820000067ab9 */ /* 0x000fe20000000a00 */
[----:B------:R-:W3:Y:S01]  /*0040*/  S2R R17, SR_CTAID.Y ;  /* 0x0000000000117919 */ /* 0x000ee20000002600 */
[----:B------:R-:W4:Y:S01]  /*0050*/  S2R R3, SR_CTAID.X ;  /* 0x0000000000037919 */ /* 0x000f220000002500 */
[----:B-1----:R-:W-:Y:S01]  /*0060*/  SHF.R.U32.HI R0, RZ, 0x3, R12 ;  /* 0x00000003ff007819 */ /* 0x002fe2000001160c */
[----:B------:R-:W-:Y:S02]  /*0070*/  IMAD.SHL.U32 R2, R12, 0x4, RZ ;  /* 0x000000040c027824 */ /* 0x000fe400078e00ff */
[----:B---3--:R-:W-:Y:S01]  /*0080*/  IMAD.SHL.U32 R17, R17, 0x20, RZ ;  /* 0x0000002011117824 */ /* 0x008fe200078e00ff */
[----:B------:R-:W-:Y:S01]  /*0090*/  SGXT.U32 R0, R0, 0x4 ;  /* 0x000000040000781a */ /* 0x000fe20000000000 */
[----:B----4-:R-:W-:-:S03]  /*00a0*/  IMAD.SHL.U32 R3, R3, 0x20, RZ ;  /* 0x0000002003037824 */ /* 0x010fc600078e00ff */
[----:B------:R-:W-:Y:S02]  /*00b0*/  LOP3.LUT R4, R17, R0, RZ, 0xfc, !PT ;  /* 0x0000000011047212 */ /* 0x000fe400078efcff */
[----:B------:R-:W-:Y:S02]  /*00c0*/  LOP3.LUT R10, R17, 0x10, R0, 0xfe, !PT ;  /* 0x00000010110a7812 */ /* 0x000fe400078efe00 */
[----:B------:R-:W-:Y:S01]  /*00d0*/  LOP3.LUT R15, R3, 0x1c, R2, 0xf8, !PT ;  /* 0x0000001c030f7812 */ /* 0x000fe200078ef802 */
[----:B------:R-:W-:-:S03]  /*00e0*/  IMAD.HI R5, R4, 0x4ec4ec4f, RZ ;  /* 0x4ec4ec4f04057827 */ /* 0x000fc600078e02ff */
[C---:B------:R-:W-:Y:S01]  /*00f0*/  ISETP.GE.AND P0, PT, R15.reuse, 0x100, PT ;  /* 0x000001000f00780c */ /* 0x040fe20003f06270 */
[----:B------:R-:W-:Y:S01]  /*0100*/  IMAD.HI R7, R10, 0x4ec4ec4f, RZ ;  /* 0x4ec4ec4f0a077827 */ /* 0x000fe200078e02ff */
[----:B------:R-:W-:Y:S02]  /*0110*/  SHF.R.U32.HI R6, RZ, 0x1f, R5 ;  /* 0x0000001fff067819 */ /* 0x000fe40000011605 */
[----:B------:R-:W-:Y:S01]  /*0120*/  ISETP.LT.AND P1, PT, R4, 0xd0, !P0 ;  /* 0x000000d00400780c */ /* 0x000fe20004721270 */
[----:B------:R-:W-:Y:S01]  /*0130*/  VIADD R13, R15, 0x3400 ;  /* 0x000034000f0d7836 */ /* 0x000fe20000000000 */
[----:B------:R-:W-:Y:S02]  /*0140*/  SHF.R.U32.HI R14, RZ, 0x1f, R7 ;  /* 0x0000001fff0e7819 */ /* 0x000fe40000011607 */
[----:B------:R-:W-:Y:S02]  /*0150*/  LEA.HI.SX32 R5, R5, R6, 0x1c ;  /* 0x0000000605057211 */ /* 0x000fe400078fe2ff */
[----:B------:R-:W-:-:S02]  /*0160*/  LEA.HI.SX32 R7, R7, R14, 0x1c ;  /* 0x0000000e07077211 */ /* 0x000fc400078fe2ff */
[----:B------:R-:W-:Y:S01]  /*0170*/  ISETP.LT.AND P0, PT, R10, 0xd0, !P0 ;  /* 0x000000d00a00780c */ /* 0x000fe20004701270 */
[----:B------:R-:W-:Y:S02]  /*0180*/  IMAD R6, R5, -0x34, R4 ;  /* 0xffffffcc05067824 */ /* 0x000fe400078e0204 */
[----:B------:R-:W-:Y:S02]  /*0190*/  IMAD R11, R7, -0x34, R10 ;  /* 0xffffffcc070b7824 */ /* 0x000fe400078e020a */
[--C-:B------:R-:W-:Y:S02]  /*01a0*/  IMAD R6, R6, 0x100, R13.reuse ;  /* 0x0000010006067824 */ /* 0x100fe400078e020d */
[----:B------:R-:W-:Y:S02]  /*01b0*/  IMAD R14, R11, 0x100, R13 ;  /* 0x000001000b0e7824 */ /* 0x000fe400078e020d */
[----:B------:R-:W-:Y:S01]  /*01c0*/  IMAD R15, R5, 0xd000, R6 ;  /* 0x0000d000050f7824 */ /* 0x000fe200078e0206 */
[----:B------:R-:W-:Y:S01]  /*01d0*/  CS2R R4, SRZ ;  /* 0x0000000000047805 */ /* 0x000fe2000001ff00 */
[----:B------:R-:W-:Y:S01]  /*01e0*/  IMAD R19, R7, 0xd000, R14 ;  /* 0x0000d00007137824 */ /* 0x000fe200078e020e */
[----:B------:R-:W-:Y:S01]  /*01f0*/  CS2R R6, SRZ ;  /* 0x0000000000067805 */ /* 0x000fe2000001ff00 */
[----:B--2---:R-:W-:Y:S01]  /*0200*/  IMAD.WIDE R14, R15, 0x4, R8 ;  /* 0x000000040f0e7825 */ /* 0x004fe200078e0208 */
[----:B------:R-:W-:-:S03]  /*0210*/  CS2R R10, SRZ ;  /* 0x00000000000a7805 */ /* 0x000fc6000001ff00 */
[----:B------:R-:W-:Y:S01]  /*0220*/  IMAD.WIDE R18, R19, 0x4, R8 ;  /* 0x0000000413127825 */ /* 0x000fe200078e0208 */
[----:B------:R-:W-:Y:S01]  /*0230*/  CS2R R8, SRZ ;  /* 0x0000000000087805 */ /* 0x000fe2000001ff00 */
[----:B------:R1:W2:Y:S05]  /*0240*/  @P1 LDG.E.EL.128 R4, desc[UR6][R14.64] ;  /* 0x000000060e041981 */ /* 0x0002aa000c2e1d00 */
[----:B------:R3:W4:Y:S01]  /*0250*/  @P0 LDG.E.EL.128 R8, desc[UR6][R18.64] ;  /* 0x0000000612080981 */ /* 0x000722000c2e1d00 */
[----:B------:R-:W5:Y:S01]  /*0260*/  S2UR UR5, SR_CgaCtaId ;  /* 0x00000000000579c3 */ /* 0x000f620000008800 */
[C---:B------:R-:W-:Y:S01]  /*0270*/  IMAD.SHL.U32 R13, R12.reuse, 0x80, RZ ;  /* 0x000000800c0d7824 */ /* 0x040fe200078e00ff */
[----:B------:R-:W-:Y:S01]  /*0280*/  UMOV UR4, 0x400 ;  /* 0x0000040000047882 */ /* 0x000fe20000000000 */
[----:B------:R-:W-:-:S03]  /*0290*/  IMAD.SHL.U32 R12, R12, 0x2, RZ ;  /* 0x000000020c0c7824 */ /* 0x000fc600078e00ff */
[----:B------:R-:W-:Y:S02]  /*02a0*/  LOP3.LUT R13, R13, 0x380, RZ, 0xc0, !PT ;  /* 0x000003800d0d7812 */ /* 0x000fe400078ec0ff */
[----:B------:R-:W-:Y:S02]  /*02b0*/  LOP3.LUT R22, R12, 0xf0, RZ, 0xc0, !PT ;  /* 0x000000f00c167812 */ /* 0x000fe400078ec0ff */
[C---:B-1----:R-:W-:Y:S02]  /*02c0*/  LOP3.LUT R14, R13.reuse, 0x20, RZ, 0xfc, !PT ;  /* 0x000000200d0e7812 */ /* 0x042fe400078efcff */
[C---:B------:R-:W-:Y:S02]  /*02d0*/  LOP3.LUT R16, R13.reuse, 0x40, RZ, 0xfc, !PT ;  /* 0x000000400d107812 */ /* 0x040fe400078efcff */
[C---:B------:R-:W-:Y:S02]  /*02e0*/  LOP3.LUT R12, R13.reuse, R0, RZ, 0xfc, !PT ;  /* 0x000000000d0c7212 */ /* 0x040fe400078efcff */
[----:B---3--:R-:W-:Y:S01]  /*02f0*/  LOP3.LUT R18, R13, 0x60, RZ, 0xfc, !PT ;  /* 0x000000600d127812 */ /* 0x008fe200078efcff */
[----:B-----5:R-:W-:-:S06]  /*0300*/  UPRMT UR4, UR5, 0x654, UR4 ;  /* 0x0000065405047896 */ /* 0x020fcc0008000004 */
[----:B------:R-:W-:Y:S02]  /*0310*/  LEA.HI R13, R13, UR4, RZ, 0x1f ;  /* 0x000000040d0d7c11 */ /* 0x000fe4000f8ff8ff */
[----:B------:R-:W-:Y:S02]  /*0320*/  LEA.HI R15, R14, UR4, RZ, 0x1f ;  /* 0x000000040e0f7c11 */ /* 0x000fe4000f8ff8ff */
[----:B------:R-:W-:Y:S01]  /*0330*/  LEA.HI R21, R16, UR4, RZ, 0x1f ;  /* 0x0000000410157c11 */ /* 0x000fe2000f8ff8ff */
[----:B------:R-:W-:Y:S01]  /*0340*/  IMAD R19, R12, 0x4, R13 ;  /* 0x000000040c137824 */ /* 0x000fe200078e020d */
[----:B------:R-:W-:Y:S01]  /*0350*/  LEA.HI R23, R18, UR4, RZ, 0x1f ;  /* 0x0000000412177c11 */ /* 0x000fe2000f8ff8ff */
[----:B------:R-:W-:Y:S01]  /*0360*/  IMAD R18, R12, 0x4, R15 ;  /* 0x000000040c127824 */ /* 0x000fe200078e020f */
[----:B------:R-:W-:Y:S01]  /*0370*/  LOP3.LUT R16, R2, 0x1fc, RZ, 0xc0, !PT ;  /* 0x000001fc02107812 */ /* 0x000fe200078ec0ff */
[C---:B------:R-:W-:Y:S01]  /*0380*/  IMAD R21, R12.reuse, 0x4, R21 ;  /* 0x000000040c157824 */ /* 0x040fe200078e0215 */
[----:B------:R-:W-:Y:S01]  /*0390*/  LOP3.LUT R2, R17, 0x1c, R2, 0xf8, !PT ;  /* 0x0000001c11027812 */ /* 0x000fe200078ef802 */
[----:B------:R-:W-:-:S02]  /*03a0*/  IMAD R20, R12, 0x4, R23 ;  /* 0x000000040c147824 */ /* 0x000fc400078e0217 */
[----:B------:R-:W-:Y:S01]  /*03b0*/  VIADD R13, R22, UR4 ;  /* 0x00000004160d7c36 */ /* 0x000fe20008000000 */
[C---:B------:R-:W-:Y:S01]  /*03c0*/  ISETP.GE.AND P0, PT, R2.reuse, 0xd0, PT ;  /* 0x000000d00200780c */ /* 0x040fe20003f06270 */
[----:B------:R-:W-:-:S04]  /*03d0*/  IMAD.HI R17, R2, 0x4ec4ec4f, RZ ;  /* 0x4ec4ec4f02117827 */ /* 0x000fc800078e02ff */
[----:B------:R-:W-:Y:S01]  /*03e0*/  IMAD R13, R16, 0x4, R13 ;  /* 0x00000004100d7824 */ /* 0x000fe200078e020d */
[----:B--2---:R-:W-:Y:S04]  /*03f0*/  STS [R19], R4 ;  /* 0x0000000413007388 */ /* 0x004fe80000000800 */
[----:B------:R1:W-:Y:S04]  /*0400*/  STS [R18+0x80], R5 ;  /* 0x0000800512007388 */ /* 0x0003e80000000800 */
[----:B------:R2:W-:Y:S04]  /*0410*/  STS [R21+0x100], R6 ;  /* 0x0001000615007388 */ /* 0x0005e80000000800 */
[----:B------:R3:W-:Y:S01]  /*0420*/  STS [R20+0x180], R7 ;  /* 0x0001800714007388 */ /* 0x0007e20000000800 */
[----:B-1----:R-:W1:Y:S03]  /*0430*/  LDC.64 R4, c[0x0][0x218] ;  /* 0x00008600ff047b82 */ /* 0x002e660000000a00 */
[----:B----4-:R-:W-:Y:S01]  /*0440*/  STS [R19+0x40], R8 ;  /* 0x0000400813007388 */ /* 0x010fe20000000800 */
[----:B--2---:R-:W-:-:S03]  /*0450*/  SHF.R.U32.HI R6, RZ, 0x1f, R17 ;  /* 0x0000001fff067819 */ /* 0x004fc60000011611 */
[----:B------:R-:W-:Y:S01]  /*0460*/  STS [R18+0xc0], R9 ;  /* 0x0000c00912007388 */ /* 0x000fe20000000800 */
[----:B------:R-:W-:-:S03]  /*0470*/  LEA.HI.SX32 R17, R17, R6, 0x1c ;  /* 0x0000000611117211 */ /* 0x000fc600078fe2ff */
[----:B------:R-:W-:Y:S01]  /*0480*/  STS [R21+0x140], R10 ;  /* 0x0001400a15007388 */ /* 0x000fe20000000800 */
[----:B---3--:R-:W-:Y:S01]  /*0490*/  LOP3.LUT R7, R16, 0x200, RZ, 0xfc, !PT ;  /* 0x0000020010077812 */ /* 0x008fe200078efcff */
[----:B------:R-:W-:Y:S02]  /*04a0*/  IMAD R6, R17, -0x34, R2 ;  /* 0xffffffcc11067824 */ /* 0x000fe400078e0202 */
[----:B------:R-:W-:Y:S01]  /*04b0*/  STS [R20+0x1c0], R11 ;  /* 0x0001c00b14007388 */ /* 0x000fe20000000800 */
[----:B------:R-:W-:Y:S02]  /*04c0*/  LOP3.LUT R2, R3, R0, RZ, 0xfc, !PT ;  /* 0x0000000003027212 */ /* 0x000fe400078efcff */
[----:B------:R-:W-:Y:S01]  /*04d0*/  LOP3.LUT R0, R3, 0x10, R0, 0xfe, !PT ;  /* 0x0000001003007812 */ /* 0x000fe200078efe00 */
[----:B------:R-:W-:Y:S01]  /*04e0*/  BAR.SYNC.DEFER_BLOCKING 0x0 ;  /* 0x0000000000007b1d */ /* 0x000fe20000010000 */
[----:B------:R-:W-:Y:S01]  /*04f0*/  IMAD R17, R17, 0x3400, R6 ;  /* 0x0000340011117824 */ /* 0x000fe200078e0206 */
[----:B------:R-:W-:-:S02]  /*0500*/  ISETP.LT.AND P1, PT, R2, 0x100, !P0 ;  /* 0x000001000200780c */ /* 0x000fc40004721270 */
[----:B------:R-:W-:Y:S01]  /*0510*/  ISETP.LT.AND P0, PT, R0, 0x100, !P0 ;  /* 0x000001000000780c */ /* 0x000fe20004701270 */
[----:B------:R-:W-:Y:S01]  /*0520*/  IMAD R3, R2, 0x34, R17 ;  /* 0x0000003402037824 */ /* 0x000fe200078e0211 */
[----:B------:R-:W-:-:S03]  /*0530*/  SHF.R.U32.HI R7, RZ, 0x1, R7 ;  /* 0x00000001ff077819 */ /* 0x000fc60000011607 */
[----:B-1----:R-:W-:Y:S01]  /*0540*/  IMAD.WIDE R2, R3, 0x4, R4 ;  /* 0x0000000403027825 */ /* 0x002fe200078e0204 */
[----:B------:R-:W-:-:S05]  /*0550*/  LOP3.LUT R7, R7, 0x1f0, RZ, 0xc0, !PT ;  /* 0x000001f007077812 */ /* 0x000fca00078ec0ff */
[----:B------:R-:W-:-:S04]  /*0560*/  VIADD R7, R7, UR4 ;  /* 0x0000000407077c36 */ /* 0x000fc80008000000 */
[----:B------:R-:W-:Y:S01]  /*0570*/  IMAD R7, R16, 0x4, R7 ;  /* 0x0000000410077824 */ /* 0x000fe200078e0207 */
[----:B------:R-:W1:Y:S04]  /*0580*/  LDS.128 R12, [R13] ;  /* 0x000000000d0c7984 */ /* 0x000e680000000c00 */
[----:B-1----:R1:W-:Y:S01]  /*0590*/  @P1 STG.E.128 desc[UR6][R2.64], R12 ;  /* 0x0000000c02001986 */ /* 0x0023e2000c101d06 */
[----:B------:R-:W-:Y:S05]  /*05a0*/  @!P0 EXIT ;  /* 0x000000000000894d */ /* 0x000fea0003800000 */
[----:B------:R-:W0:Y:S01]  /*05b0*/  LDS.128 R8, [R7+0x800] ;  /* 0x0008000007087984 */ /* 0x000e220000000c00 */
[----:B------:R-:W-:-:S04]  /*05c0*/  IMAD R17, R0, 0x34, R17 ;  /* 0x0000003400117824 */ /* 0x000fc800078e0211 */
[----:B------:R-:W-:-:S05]  /*05d0*/  IMAD.WIDE R4, R17, 0x4, R4 ;  /* 0x0000000411047825 */ /* 0x000fca00078e0204 */
[----:B0-----:R-:W-:Y:S01]  /*05e0*/  STG.E.128 desc[UR6][R4.64], R8 ;  /* 0x0000000804007986 */ /* 0x001fe2000c101d06 */
[----:B------:R-:W-:Y:S05]  /*05f0*/  EXIT ;  /* 0x000000000000794d */ /* 0x000fea0003800000 */
.L_x_0:
[----:B------:R-:W-:-:S00]  /*0600*/  BRA `(.L_x_0) ;  /* 0xfffffffc00fc7947 */ /* 0x000fc0000383ffff */
[----:B------:R-:W-:-:S00]  /*0610*/  NOP ;  /* 0x0000000000007918 */ /* 0x000fc00000000000 */
        /* <DEDUP_REMOVED lines=14> */
.L_x_1:


//--------------------- .nv.shared.triton_poi_fused_convolution_23 --------------------------
	.section	.nv.shared.triton_poi_fused_convolution_23,"aw",@nobits
	.sectionflags	@""
	.align	16
	.zero		1024


//--------------------- .nv.constant0.triton_poi_fused_convolution_23 --------------------------
	.section	.nv.constant0.triton_poi_fused_convolution_23,"a",@progbits
	.sectionflags	@""
	.align	4
.nv.constant0.triton_poi_fused_convolution_23:
	.zero		552
